//
// Generated by NVIDIA NVVM Compiler
//
// Compiler Build ID: CL-36424714
// Cuda compilation tools, release 13.0, V13.0.88
// Based on NVVM 20.0.0
//

.version 9.0
.target sm_100
.address_size 64

	// .globl	_Z22max_pool2d_kernel_fp16PK6__halfPS_iiiii

.visible .entry _Z22max_pool2d_kernel_fp16PK6__halfPS_iiiii(
	.param .u64 .ptr .align 1 _Z22max_pool2d_kernel_fp16PK6__halfPS_iiiii_param_0,
	.param .u64 .ptr .align 1 _Z22max_pool2d_kernel_fp16PK6__halfPS_iiiii_param_1,
	.param .u32 _Z22max_pool2d_kernel_fp16PK6__halfPS_iiiii_param_2,
	.param .u32 _Z22max_pool2d_kernel_fp16PK6__halfPS_iiiii_param_3,
	.param .u32 _Z22max_pool2d_kernel_fp16PK6__halfPS_iiiii_param_4,
	.param .u32 _Z22max_pool2d_kernel_fp16PK6__halfPS_iiiii_param_5,
	.param .u32 _Z22max_pool2d_kernel_fp16PK6__halfPS_iiiii_param_6
)
{
	.reg .pred 	%p<15>;
	.reg .b16 	%rs<124>;
	.reg .b32 	%r<50>;
	.reg .b32 	%f<94>;
	.reg .b64 	%rd<18>;

	ld.param.u64 	%rd5, [_Z22max_pool2d_kernel_fp16PK6__halfPS_iiiii_param_0];
	ld.param.u64 	%rd4, [_Z22max_pool2d_kernel_fp16PK6__halfPS_iiiii_param_1];
	ld.param.u32 	%r25, [_Z22max_pool2d_kernel_fp16PK6__halfPS_iiiii_param_4];
	ld.param.u32 	%r23, [_Z22max_pool2d_kernel_fp16PK6__halfPS_iiiii_param_5];
	ld.param.u32 	%r24, [_Z22max_pool2d_kernel_fp16PK6__halfPS_iiiii_param_6];
	cvta.to.global.u64 	%rd1, %rd5;
	mov.u32 	%r26, %ctaid.y;
	mov.u32 	%r27, %ntid.y;
	mov.u32 	%r28, %tid.y;
	mad.lo.s32 	%r1, %r26, %r27, %r28;
	mov.u32 	%r29, %ctaid.x;
	mov.u32 	%r30, %ntid.x;
	mov.u32 	%r31, %tid.x;
	mad.lo.s32 	%r32, %r29, %r30, %r31;
	sub.s32 	%r33, %r25, %r24;
	setp.gt.s32 	%p1, %r1, %r33;
	sub.s32 	%r34, %r23, %r24;
	setp.gt.s32 	%p2, %r32, %r34;
	or.pred  	%p3, %p1, %p2;
	@%p3 bra 	$L__BB0_18;
	mad.lo.s32 	%r35, %r23, %r1, %r32;
	mul.wide.s32 	%rd6, %r35, 2;
	add.s64 	%rd7, %rd1, %rd6;
	ld.global.u16 	%rs122, [%rd7];
	setp.lt.s32 	%p4, %r24, 1;
	@%p4 bra 	$L__BB0_17;
	and.b32  	%r4, %r24, 15;
	add.s32 	%r5, %r4, -1;
	and.b32  	%r6, %r24, 7;
	add.s32 	%r7, %r6, -1;
	and.b32  	%r8, %r24, 2147483632;
	and.b32  	%r9, %r24, 3;
	neg.s32 	%r10, %r8;
	add.s64 	%rd2, %rd1, 16;
	mov.b32 	%r44, 0;
$L__BB0_3:
	setp.lt.u32 	%p5, %r24, 16;
	add.s32 	%r38, %r44, %r1;
	mad.lo.s32 	%r12, %r38, %r23, %r32;
	mov.b32 	%r48, 0;
	@%p5 bra 	$L__BB0_6;
	mov.u32 	%r45, %r12;
	mov.u32 	%r46, %r10;
$L__BB0_5:
	.pragma "nounroll";
	mul.wide.s32 	%rd8, %r45, 2;
	add.s64 	%rd9, %rd2, %rd8;
	// begin inline asm
	{  cvt.f32.f16 %f1, %rs122;}

	// end inline asm
	ld.global.u16 	%rs20, [%rd9+-16];
	// begin inline asm
	{  cvt.f32.f16 %f2, %rs20;}

	// end inline asm
	max.f32 	%f3, %f1, %f2;
	// begin inline asm
	{  cvt.rn.f16.f32 %rs21, %f3;}

	// end inline asm
	// begin inline asm
	{  cvt.f32.f16 %f4, %rs21;}

	// end inline asm
	ld.global.u16 	%rs23, [%rd9+-14];
	// begin inline asm
	{  cvt.f32.f16 %f5, %rs23;}

	// end inline asm
	max.f32 	%f6, %f4, %f5;
	// begin inline asm
	{  cvt.rn.f16.f32 %rs24, %f6;}

	// end inline asm
	// begin inline asm
	{  cvt.f32.f16 %f7, %rs24;}

	// end inline asm
	ld.global.u16 	%rs26, [%rd9+-12];
	// begin inline asm
	{  cvt.f32.f16 %f8, %rs26;}

	// end inline asm
	max.f32 	%f9, %f7, %f8;
	// begin inline asm
	{  cvt.rn.f16.f32 %rs27, %f9;}

	// end inline asm
	// begin inline asm
	{  cvt.f32.f16 %f10, %rs27;}

	// end inline asm
	ld.global.u16 	%rs29, [%rd9+-10];
	// begin inline asm
	{  cvt.f32.f16 %f11, %rs29;}

	// end inline asm
	max.f32 	%f12, %f10, %f11;
	// begin inline asm
	{  cvt.rn.f16.f32 %rs30, %f12;}

	// end inline asm
	// begin inline asm
	{  cvt.f32.f16 %f13, %rs30;}

	// end inline asm
	ld.global.u16 	%rs32, [%rd9+-8];
	// begin inline asm
	{  cvt.f32.f16 %f14, %rs32;}

	// end inline asm
	max.f32 	%f15, %f13, %f14;
	// begin inline asm
	{  cvt.rn.f16.f32 %rs33, %f15;}

	// end inline asm
	// begin inline asm
	{  cvt.f32.f16 %f16, %rs33;}

	// end inline asm
	ld.global.u16 	%rs35, [%rd9+-6];
	// begin inline asm
	{  cvt.f32.f16 %f17, %rs35;}

	// end inline asm
	max.f32 	%f18, %f16, %f17;
	// begin inline asm
	{  cvt.rn.f16.f32 %rs36, %f18;}

	// end inline asm
	// begin inline asm
	{  cvt.f32.f16 %f19, %rs36;}

	// end inline asm
	ld.global.u16 	%rs38, [%rd9+-4];
	// begin inline asm
	{  cvt.f32.f16 %f20, %rs38;}

	// end inline asm
	max.f32 	%f21, %f19, %f20;
	// begin inline asm
	{  cvt.rn.f16.f32 %rs39, %f21;}

	// end inline asm
	// begin inline asm
	{  cvt.f32.f16 %f22, %rs39;}

	// end inline asm
	ld.global.u16 	%rs41, [%rd9+-2];
	// begin inline asm
	{  cvt.f32.f16 %f23, %rs41;}

	// end inline asm
	max.f32 	%f24, %f22, %f23;
	// begin inline asm
	{  cvt.rn.f16.f32 %rs42, %f24;}

	// end inline asm
	// begin inline asm
	{  cvt.f32.f16 %f25, %rs42;}

	// end inline asm
	ld.global.u16 	%rs44, [%rd9];
	// begin inline asm
	{  cvt.f32.f16 %f26, %rs44;}

	// end inline asm
	max.f32 	%f27, %f25, %f26;
	// begin inline asm
	{  cvt.rn.f16.f32 %rs45, %f27;}

	// end inline asm
	// begin inline asm
	{  cvt.f32.f16 %f28, %rs45;}

	// end inline asm
	ld.global.u16 	%rs47, [%rd9+2];
	// begin inline asm
	{  cvt.f32.f16 %f29, %rs47;}

	// end inline asm
	max.f32 	%f30, %f28, %f29;
	// begin inline asm
	{  cvt.rn.f16.f32 %rs48, %f30;}

	// end inline asm
	// begin inline asm
	{  cvt.f32.f16 %f31, %rs48;}

	// end inline asm
	ld.global.u16 	%rs50, [%rd9+4];
	// begin inline asm
	{  cvt.f32.f16 %f32, %rs50;}

	// end inline asm
	max.f32 	%f33, %f31, %f32;
	// begin inline asm
	{  cvt.rn.f16.f32 %rs51, %f33;}

	// end inline asm
	// begin inline asm
	{  cvt.f32.f16 %f34, %rs51;}

	// end inline asm
	ld.global.u16 	%rs53, [%rd9+6];
	// begin inline asm
	{  cvt.f32.f16 %f35, %rs53;}

	// end inline asm
	max.f32 	%f36, %f34, %f35;
	// begin inline asm
	{  cvt.rn.f16.f32 %rs54, %f36;}

	// end inline asm
	// begin inline asm
	{  cvt.f32.f16 %f37, %rs54;}

	// end inline asm
	ld.global.u16 	%rs56, [%rd9+8];
	// begin inline asm
	{  cvt.f32.f16 %f38, %rs56;}

	// end inline asm
	max.f32 	%f39, %f37, %f38;
	// begin inline asm
	{  cvt.rn.f16.f32 %rs57, %f39;}

	// end inline asm
	// begin inline asm
	{  cvt.f32.f16 %f40, %rs57;}

	// end inline asm
	ld.global.u16 	%rs59, [%rd9+10];
	// begin inline asm
	{  cvt.f32.f16 %f41, %rs59;}

	// end inline asm
	max.f32 	%f42, %f40, %f41;
	// begin inline asm
	{  cvt.rn.f16.f32 %rs60, %f42;}

	// end inline asm
	// begin inline asm
	{  cvt.f32.f16 %f43, %rs60;}

	// end inline asm
	ld.global.u16 	%rs62, [%rd9+12];
	// begin inline asm
	{  cvt.f32.f16 %f44, %rs62;}

	// end inline asm
	max.f32 	%f45, %f43, %f44;
	// begin inline asm
	{  cvt.rn.f16.f32 %rs63, %f45;}

	// end inline asm
	// begin inline asm
	{  cvt.f32.f16 %f46, %rs63;}

	// end inline asm
	ld.global.u16 	%rs65, [%rd9+14];
	// begin inline asm
	{  cvt.f32.f16 %f47, %rs65;}

	// end inline asm
	max.f32 	%f48, %f46, %f47;
	// begin inline asm
	{  cvt.rn.f16.f32 %rs122, %f48;}

	// end inline asm
	add.s32 	%r46, %r46, 16;
	add.s32 	%r45, %r45, 16;
	setp.ne.s32 	%p6, %r46, 0;
	mov.u32 	%r48, %r8;
	@%p6 bra 	$L__BB0_5;
$L__BB0_6:
	setp.eq.s32 	%p7, %r4, 0;
	@%p7 bra 	$L__BB0_16;
	setp.lt.u32 	%p8, %r5, 7;
	@%p8 bra 	$L__BB0_9;
	add.s32 	%r39, %r12, %r48;
	// begin inline asm
	{  cvt.f32.f16 %f49, %rs122;}

	// end inline asm
	mul.wide.s32 	%rd10, %r39, 2;
	add.s64 	%rd11, %rd1, %rd10;
	ld.global.u16 	%rs69, [%rd11];
	// begin inline asm
	{  cvt.f32.f16 %f50, %rs69;}

	// end inline asm
	max.f32 	%f51, %f49, %f50;
	// begin inline asm
	{  cvt.rn.f16.f32 %rs70, %f51;}

	// end inline asm
	// begin inline asm
	{  cvt.f32.f16 %f52, %rs70;}

	// end inline asm
	ld.global.u16 	%rs72, [%rd11+2];
	// begin inline asm
	{  cvt.f32.f16 %f53, %rs72;}

	// end inline asm
	max.f32 	%f54, %f52, %f53;
	// begin inline asm
	{  cvt.rn.f16.f32 %rs73, %f54;}

	// end inline asm
	// begin inline asm
	{  cvt.f32.f16 %f55, %rs73;}

	// end inline asm
	ld.global.u16 	%rs75, [%rd11+4];
	// begin inline asm
	{  cvt.f32.f16 %f56, %rs75;}

	// end inline asm
	max.f32 	%f57, %f55, %f56;
	// begin inline asm
	{  cvt.rn.f16.f32 %rs76, %f57;}

	// end inline asm
	// begin inline asm
	{  cvt.f32.f16 %f58, %rs76;}

	// end inline asm
	ld.global.u16 	%rs78, [%rd11+6];
	// begin inline asm
	{  cvt.f32.f16 %f59, %rs78;}

	// end inline asm
	max.f32 	%f60, %f58, %f59;
	// begin inline asm
	{  cvt.rn.f16.f32 %rs79, %f60;}

	// end inline asm
	// begin inline asm
	{  cvt.f32.f16 %f61, %rs79;}

	// end inline asm
	ld.global.u16 	%rs81, [%rd11+8];
	// begin inline asm
	{  cvt.f32.f16 %f62, %rs81;}

	// end inline asm
	max.f32 	%f63, %f61, %f62;
	// begin inline asm
	{  cvt.rn.f16.f32 %rs82, %f63;}

	// end inline asm
	// begin inline asm
	{  cvt.f32.f16 %f64, %rs82;}

	// end inline asm
	ld.global.u16 	%rs84, [%rd11+10];
	// begin inline asm
	{  cvt.f32.f16 %f65, %rs84;}

	// end inline asm
	max.f32 	%f66, %f64, %f65;
	// begin inline asm
	{  cvt.rn.f16.f32 %rs85, %f66;}

	// end inline asm
	// begin inline asm
	{  cvt.f32.f16 %f67, %rs85;}

	// end inline asm
	ld.global.u16 	%rs87, [%rd11+12];
	// begin inline asm
	{  cvt.f32.f16 %f68, %rs87;}

	// end inline asm
	max.f32 	%f69, %f67, %f68;
	// begin inline asm
	{  cvt.rn.f16.f32 %rs88, %f69;}

	// end inline asm
	// begin inline asm
	{  cvt.f32.f16 %f70, %rs88;}

	// end inline asm
	ld.global.u16 	%rs90, [%rd11+14];
	// begin inline asm
	{  cvt.f32.f16 %f71, %rs90;}

	// end inline asm
	max.f32 	%f72, %f70, %f71;
	// begin inline asm
	{  cvt.rn.f16.f32 %rs122, %f72;}

	// end inline asm
	add.s32 	%r48, %r48, 8;
$L__BB0_9:
	setp.eq.s32 	%p9, %r6, 0;
	@%p9 bra 	$L__BB0_16;
	setp.lt.u32 	%p10, %r7, 3;
	@%p10 bra 	$L__BB0_12;
	add.s32 	%r40, %r12, %r48;
	// begin inline asm
	{  cvt.f32.f16 %f73, %rs122;}

	// end inline asm
	mul.wide.s32 	%rd12, %r40, 2;
	add.s64 	%rd13, %rd1, %rd12;
	ld.global.u16 	%rs94, [%rd13];
	// begin inline asm
	{  cvt.f32.f16 %f74, %rs94;}

	// end inline asm
	max.f32 	%f75, %f73, %f74;
	// begin inline asm
	{  cvt.rn.f16.f32 %rs95, %f75;}

	// end inline asm
	// begin inline asm
	{  cvt.f32.f16 %f76, %rs95;}

	// end inline asm
	ld.global.u16 	%rs97, [%rd13+2];
	// begin inline asm
	{  cvt.f32.f16 %f77, %rs97;}

	// end inline asm
	max.f32 	%f78, %f76, %f77;
	// begin inline asm
	{  cvt.rn.f16.f32 %rs98, %f78;}

	// end inline asm
	// begin inline asm
	{  cvt.f32.f16 %f79, %rs98;}

	// end inline asm
	ld.global.u16 	%rs100, [%rd13+4];
	// begin inline asm
	{  cvt.f32.f16 %f80, %rs100;}

	// end inline asm
	max.f32 	%f81, %f79, %f80;
	// begin inline asm
	{  cvt.rn.f16.f32 %rs101, %f81;}

	// end inline asm
	// begin inline asm
	{  cvt.f32.f16 %f82, %rs101;}

	// end inline asm
	ld.global.u16 	%rs103, [%rd13+6];
	// begin inline asm
	{  cvt.f32.f16 %f83, %rs103;}

	// end inline asm
	max.f32 	%f84, %f82, %f83;
	// begin inline asm
	{  cvt.rn.f16.f32 %rs122, %f84;}

	// end inline asm
	add.s32 	%r48, %r48, 4;
$L__BB0_12:
	setp.eq.s32 	%p11, %r9, 0;
	@%p11 bra 	$L__BB0_16;
	setp.eq.s32 	%p12, %r9, 1;
	add.s32 	%r41, %r12, %r48;
	// begin inline asm
	{  cvt.f32.f16 %f85, %rs122;}

	// end inline asm
	mul.wide.s32 	%rd14, %r41, 2;
	add.s64 	%rd3, %rd1, %rd14;
	ld.global.u16 	%rs106, [%rd3];
	// begin inline asm
	{  cvt.f32.f16 %f86, %rs106;}

	// end inline asm
	max.f32 	%f87, %f85, %f86;
	// begin inline asm
	{  cvt.rn.f16.f32 %rs122, %f87;}

	// end inline asm
	@%p12 bra 	$L__BB0_16;
	setp.eq.s32 	%p13, %r9, 2;
	// begin inline asm
	{  cvt.f32.f16 %f88, %rs122;}

	// end inline asm
	ld.global.u16 	%rs109, [%rd3+2];
	// begin inline asm
	{  cvt.f32.f16 %f89, %rs109;}

	// end inline asm
	max.f32 	%f90, %f88, %f89;
	// begin inline asm
	{  cvt.rn.f16.f32 %rs122, %f90;}

	// end inline asm
	@%p13 bra 	$L__BB0_16;
	// begin inline asm
	{  cvt.f32.f16 %f91, %rs122;}

	// end inline asm
	ld.global.u16 	%rs112, [%rd3+4];
	// begin inline asm
	{  cvt.f32.f16 %f92, %rs112;}

	// end inline asm
	max.f32 	%f93, %f91, %f92;
	// begin inline asm
	{  cvt.rn.f16.f32 %rs122, %f93;}

	// end inline asm
$L__BB0_16:
	add.s32 	%r44, %r44, 1;
	setp.ne.s32 	%p14, %r44, %r24;
	@%p14 bra 	$L__BB0_3;
$L__BB0_17:
	mad.lo.s32 	%r42, %r1, %r34, %r1;
	add.s32 	%r43, %r42, %r32;
	cvta.to.global.u64 	%rd15, %rd4;
	mul.wide.s32 	%rd16, %r43, 2;
	add.s64 	%rd17, %rd15, %rd16;
	st.global.u16 	[%rd17], %rs122;
$L__BB0_18:
	ret;

}


// ===== COMPILED SASS (sm_100) =====

	.target	sm_100

	.elftype	@"ET_EXEC"


//--------------------- .note.nv.tkinfo           --------------------------
	.section	.note.nv.tkinfo,"",@"SHT_NOTE"
	.sectionflags	@"SHF_NOTE_NV_TKINFO"
	.tkinfo
        /*0018*/ 	.word	0x00000002
        /*0030*/ 	.string	""
        /*0030*/ 	.string	"ptxas"
        /*0030*/ 	.string	"Cuda compilation tools, release 13.0, V13.0.88"
        /*0030*/ 	.string	"Build cuda_13.0.r13.0/compiler.36424714_0"
        /*0030*/ 	.string	"-arch sm_100 -m 64 "



//--------------------- .note.nv.cuinfo           --------------------------
	.section	.note.nv.cuinfo,"",@"SHT_NOTE"
	.sectionflags	@"SHF_NOTE_NV_CUINFO"
        /*0018*/ 	.short	0x0002
        /*001a*/ 	.short	0x0064
        /*001c*/ 	.short	0x0082
	.zero		2


//--------------------- .nv.info                  --------------------------
	.section	.nv.info,"",@"SHT_CUDA_INFO"
	.align	4


	//----- nvinfo : EIATTR_REGCOUNT
	.align		4
        /*0000*/ 	.byte	0x04, 0x2f
        /*0002*/ 	.short	(.L_1 - .L_0)
	.align		4
.L_0:
        /*0004*/ 	.word	index@(_Z22max_pool2d_kernel_fp16PK6__halfPS_iiiii)
        /*0008*/ 	.word	0x0000001f


	//----- nvinfo : EIATTR_FRAME_SIZE
	.align		4
.L_1:
        /*000c*/ 	.byte	0x04, 0x11
        /*000e*/ 	.short	(.L_3 - .L_2)
	.align		4
.L_2:
        /*0010*/ 	.word	index@(_Z22max_pool2d_kernel_fp16PK6__halfPS_iiiii)
        /*0014*/ 	.word	0x00000000


	//----- nvinfo : EIATTR_MIN_STACK_SIZE
	.align		4
.L_3:
        /*0018*/ 	.byte	0x04, 0x12
        /*001a*/ 	.short	(.L_5 - .L_4)
	.align		4
.L_4:
        /*001c*/ 	.word	index@(_Z22max_pool2d_kernel_fp16PK6__halfPS_iiiii)
        /*0020*/ 	.word	0x00000000
.L_5:


//--------------------- .nv.compat                --------------------------
	.section	.nv.compat,"",@"SHT_CUDA_COMPAT_INFO"
	.align	4
        /*0000*/ 	.byte	0x02, 0x09, 0x00, 0x00, 0x02, 0x02, 0x01, 0x00, 0x02, 0x05, 0x05, 0x00, 0x03, 0x07, 0x01, 0x01
        /*0010*/ 	.byte	0x02, 0x03, 0x00, 0x00, 0x02, 0x06, 0x01, 0x00, 0x04, 0x0b, 0x08, 0x00, 0x09, 0x00, 0x00, 0x00
        /*0020*/ 	.byte	0x00, 0x00, 0x00, 0x00


//--------------------- .nv.info._Z22max_pool2d_kernel_fp16PK6__halfPS_iiiii --------------------------
	.section	.nv.info._Z22max_pool2d_kernel_fp16PK6__halfPS_iiiii,"",@"SHT_CUDA_INFO"
	.sectionflags	@""
	.align	4


	//----- nvinfo : EIATTR_CUDA_API_VERSION
	.align		4
        /*0000*/ 	.byte	0x04, 0x37
        /*0002*/ 	.short	(.L_7 - .L_6)
.L_6:
        /*0004*/ 	.word	0x00000082


	//----- nvinfo : EIATTR_KPARAM_INFO
	.align		4
.L_7:
        /*0008*/ 	.byte	0x04, 0x17
        /*000a*/ 	.short	(.L_9 - .L_8)
.L_8:
        /*000c*/ 	.word	0x00000000
        /*0010*/ 	.short	0x0006
        /*0012*/ 	.short	0x0020
        /*0014*/ 	.byte	0x00, 0xf0, 0x11, 0x00


	//----- nvinfo : EIATTR_KPARAM_INFO
	.align		4
.L_9:
        /*0018*/ 	.byte	0x04, 0x17
        /*001a*/ 	.short	(.L_11 - .L_10)
.L_10:
        /*001c*/ 	.word	0x00000000
        /*0020*/ 	.short	0x0005
        /*0022*/ 	.short	0x001c
        /*0024*/ 	.byte	0x00, 0xf0, 0x11, 0x00


	//----- nvinfo : EIATTR_KPARAM_INFO
	.align		4
.L_11:
        /*0028*/ 	.byte	0x04, 0x17
        /*002a*/ 	.short	(.L_13 - .L_12)
.L_12:
        /*002c*/ 	.word	0x00000000
        /*0030*/ 	.short	0x0004
        /*0032*/ 	.short	0x0018
        /*0034*/ 	.byte	0x00, 0xf0, 0x11, 0x00


	//----- nvinfo : EIATTR_KPARAM_INFO
	.align		4
.L_13:
        /*0038*/ 	.byte	0x04, 0x17
        /*003a*/ 	.short	(.L_15 - .L_14)
.L_14:
        /*003c*/ 	.word	0x00000000
        /*0040*/ 	.short	0x0003
        /*0042*/ 	.short	0x0014
        /*0044*/ 	.byte	0x00, 0xf0, 0x11, 0x00


	//----- nvinfo : EIATTR_KPARAM_INFO
	.align		4
.L_15:
        /*0048*/ 	.byte	0x04, 0x17
        /*004a*/ 	.short	(.L_17 - .L_16)
.L_16:
        /*004c*/ 	.word	0x00000000
        /*0050*/ 	.short	0x0002
        /*0052*/ 	.short	0x0010
        /*0054*/ 	.byte	0x00, 0xf0, 0x11, 0x00


	//----- nvinfo : EIATTR_KPARAM_INFO
	.align		4
.L_17:
        /*0058*/ 	.byte	0x04, 0x17
        /*005a*/ 	.short	(.L_19 - .L_18)
.L_18:
        /*005c*/ 	.word	0x00000000
        /*0060*/ 	.short	0x0001
        /*0062*/ 	.short	0x0008
        /*0064*/ 	.byte	0x00, 0xf5, 0x21, 0x00


	//----- nvinfo : EIATTR_KPARAM_INFO
	.align		4
.L_19:
        /*0068*/ 	.byte	0x04, 0x17
        /*006a*/ 	.short	(.L_21 - .L_20)
.L_20:
        /*006c*/ 	.word	0x00000000
        /*0070*/ 	.short	0x0000
        /*0072*/ 	.short	0x0000
        /*0074*/ 	.byte	0x00, 0xf5, 0x21, 0x00


	//----- nvinfo : EIATTR_SPARSE_MMA_MASK
	.align		4
.L_21:
        /*0078*/ 	.byte	0x03, 0x50
        /*007a*/ 	.short	0x0000


	//----- nvinfo : EIATTR_MAXREG_COUNT
	.align		4
        /*007c*/ 	.byte	0x03, 0x1b
        /*007e*/ 	.short	0x00ff


	//----- nvinfo : EIATTR_MERCURY_ISA_VERSION
	.align		4
        /*0080*/ 	.byte	0x03, 0x5f
        /*0082*/ 	.short	0x0101


	//----- nvinfo : EIATTR_VRC_CTA_INIT_COUNT
	.align		4
        /*0084*/ 	.byte	0x02, 0x4a
	.zero		1
	.zero		1


	//----- nvinfo : EIATTR_EXIT_INSTR_OFFSETS
	.align		4
        /*0088*/ 	.byte	0x04, 0x1c
        /*008a*/ 	.short	(.L_23 - .L_22)


	//   ....[0]....
.L_22:
        /*008c*/ 	.word	0x000000f0


	//   ....[1]....
        /*0090*/ 	.word	0x00000f30


	//----- nvinfo : EIATTR_CBANK_PARAM_SIZE
	.align		4
.L_23:
        /*0094*/ 	.byte	0x03, 0x19
        /*0096*/ 	.short	0x0024


	//----- nvinfo : EIATTR_PARAM_CBANK
	.align		4
        /*0098*/ 	.byte	0x04, 0x0a
        /*009a*/ 	.short	(.L_25 - .L_24)
	.align		4
.L_24:
        /*009c*/ 	.word	index@(.nv.constant0._Z22max_pool2d_kernel_fp16PK6__halfPS_iiiii)
        /*00a0*/ 	.short	0x0380
        /*00a2*/ 	.short	0x0024


	//----- nvinfo : EIATTR_SW_WAR
	.align		4
.L_25:
        /*00a4*/ 	.byte	0x04, 0x36
        /*00a6*/ 	.short	(.L_27 - .L_26)
.L_26:
        /*00a8*/ 	.word	0x00000008
.L_27:


//--------------------- .nv.callgraph             --------------------------
	.section	.nv.callgraph,"",@"SHT_CUDA_CALLGRAPH"
	.align	4
	.sectionentsize	8
	.align		4
        /*0000*/ 	.word	0x00000000
	.align		4
        /*0004*/ 	.word	0xffffffff
	.align		4
        /*0008*/ 	.word	0x00000000
	.align		4
        /*000c*/ 	.word	0xfffffffe
	.align		4
        /*0010*/ 	.word	0x00000000
	.align		4
        /*0014*/ 	.word	0xfffffffd
	.align		4
        /*0018*/ 	.word	0x00000000
	.align		4
        /*001c*/ 	.word	0xfffffffc


//--------------------- .text._Z22max_pool2d_kernel_fp16PK6__halfPS_iiiii --------------------------
	.section	.text._Z22max_pool2d_kernel_fp16PK6__halfPS_iiiii,"ax",@progbits
	.align	128
        .global         _Z22max_pool2d_kernel_fp16PK6__halfPS_iiiii
        .type           _Z22max_pool2d_kernel_fp16PK6__halfPS_iiiii,@function
        .size           _Z22max_pool2d_kernel_fp16PK6__halfPS_iiiii,(.L_x_8 - _Z22max_pool2d_kernel_fp16PK6__halfPS_iiiii)
        .other          _Z22max_pool2d_kernel_fp16PK6__halfPS_iiiii,@"STO_CUDA_ENTRY STV_DEFAULT"
_Z22max_pool2d_kernel_fp16PK6__halfPS_iiiii:
.text._Z22max_pool2d_kernel_fp16PK6__halfPS_iiiii:
[----:B------:R-:W-:Y:S01]  /*0000*/  LDC R1, c[0x0][0x37c] ;  /* 0x0000df00ff017b82 */ /* 0x000fe20000000800 */
[----:B------:R-:W0:Y:S07]  /*0010*/  S2R R5, SR_TID.X ;  /* 0x0000000000057919 */ /* 0x000e2e0000002100 */
[----:B------:R-:W1:Y:S01]  /*0020*/  LDC R4, c[0x0][0x364] ;  /* 0x0000d900ff047b82 */ /* 0x000e620000000800 */
[----:B------:R-:W2:Y:S01]  /*0030*/  LDCU.64 UR6, c[0x0][0x398] ;  /* 0x00007300ff0677ac */ /* 0x000ea20008000a00 */
[----:B------:R-:W1:Y:S06]  /*0040*/  S2R R3, SR_TID.Y ;  /* 0x0000000000037919 */ /* 0x000e6c0000002200 */
[----:B------:R-:W0:Y:S08]  /*0050*/  S2UR UR5, SR_CTAID.X ;  /* 0x00000000000579c3 */ /* 0x000e300000002500 */
[----:B------:R-:W0:Y:S08]  /*0060*/  LDC R0, c[0x0][0x360] ;  /* 0x0000d800ff007b82 */ /* 0x000e300000000800 */
[----:B------:R-:W2:Y:S08]  /*0070*/  LDC R7, c[0x0][0x3a0] ;  /* 0x0000e800ff077b82 */ /* 0x000eb00000000800 */
[----:B------:R-:W1:Y:S01]  /*0080*/  S2UR UR4, SR_CTAID.Y ;  /* 0x00000000000479c3 */ /* 0x000e620000002600 */
[----:B0-----:R-:W-:Y:S01]  /*0090*/  IMAD R0, R0, UR5, R5 ;  /* 0x0000000500007c24 */ /* 0x001fe2000f8e0205 */
[----:B--2---:R-:W-:-:S04]  /*00a0*/  IADD3 R5, PT, PT, -R7, UR7, RZ ;  /* 0x0000000707057c10 */ /* 0x004fc8000fffe1ff */
[----:B------:R-:W-:Y:S01]  /*00b0*/  ISETP.GT.AND P0, PT, R0, R5, PT ;  /* 0x000000050000720c */ /* 0x000fe20003f04270 */
[----:B-1----:R-:W-:Y:S01]  /*00c0*/  IMAD R4, R4, UR4, R3 ;  /* 0x0000000404047c24 */ /* 0x002fe2000f8e0203 */
[----:B------:R-:W-:-:S04]  /*00d0*/  IADD3 R3, PT, PT, -R7, UR6, RZ ;  /* 0x0000000607037c10 */ /* 0x000fc8000fffe1ff */
[----:B------:R-:W-:-:S13]  /*00e0*/  ISETP.GT.OR P0, PT, R4, R3, P0 ;  /* 0x000000030400720c */ /* 0x000fda0000704670 */
[----:B------:R-:W-:Y:S05]  /*00f0*/  @P0 EXIT ;  /* 0x000000000000094d */ /* 0x000fea0003800000 */
[----:B------:R-:W0:Y:S01]  /*0100*/  LDC.64 R10, c[0x0][0x380] ;  /* 0x0000e000ff0a7b82 */ /* 0x000e220000000a00 */
[----:B------:R-:W1:Y:S01]  /*0110*/  LDCU.64 UR8, c[0x0][0x358] ;  /* 0x00006b00ff0877ac */ /* 0x000e620008000a00 */
[----:B------:R-:W-:Y:S01]  /*0120*/  ISETP.GE.AND P0, PT, R7, 0x1, PT ;  /* 0x000000010700780c */ /* 0x000fe20003f06270 */
[----:B------:R-:W-:-:S04]  /*0130*/  IMAD R3, R4, UR7, R0 ;  /* 0x0000000704037c24 */ /* 0x000fc8000f8e0200 */
[----:B0-----:R-:W-:-:S06]  /*0140*/  IMAD.WIDE R10, R3, 0x2, R10 ;  /* 0x00000002030a7825 */ /* 0x001fcc00078e020a */
[----:B-1----:R0:W5:Y:S02]  /*0150*/  LDG.E.U16 R10, desc[UR8][R10.64] ;  /* 0x000000080a0a7981 */ /* 0x002164000c1e1500 */
[----:B------:R-:W-:Y:S05]  /*0160*/  @!P0 BRA `(.L_x_0) ;  /* 0x0000000c005c8947 */ /* 0x000fea0003800000 */
[----:B------:R-:W1:Y:S01]  /*0170*/  LDCU.64 UR6, c[0x0][0x380] ;  /* 0x00007000ff0677ac */ /* 0x000e620008000a00 */
[C---:B------:R-:W-:Y:S02]  /*0180*/  LOP3.LUT R24, R7.reuse, 0xf, RZ, 0xc0, !PT ;  /* 0x0000000f07187812 */ /* 0x040fe400078ec0ff */
[C---:B------:R-:W-:Y:S01]  /*0190*/  LOP3.LUT R25, R7.reuse, 0x7, RZ, 0xc0, !PT ;  /* 0x0000000707197812 */ /* 0x040fe200078ec0ff */
[----:B------:R-:W-:Y:S01]  /*01a0*/  UMOV UR4, URZ ;  /* 0x000000ff00047c82 */ /* 0x000fe20008000000 */
[C---:B------:R-:W-:Y:S01]  /*01b0*/  LOP3.LUT R6, R7.reuse, 0x7ffffff0, RZ, 0xc0, !PT ;  /* 0x7ffffff007067812 */ /* 0x040fe200078ec0ff */
[----:B------:R-:W-:Y:S01]  /*01c0*/  VIADD R2, R24, 0xffffffff ;  /* 0xffffffff18027836 */ /* 0x000fe20000000000 */
[----:B------:R-:W-:Y:S01]  /*01d0*/  LOP3.LUT R7, R7, 0x3, RZ, 0xc0, !PT ;  /* 0x0000000307077812 */ /* 0x000fe200078ec0ff */
[----:B------:R-:W-:Y:S02]  /*01e0*/  VIADD R3, R25, 0xffffffff ;  /* 0xffffffff19037836 */ /* 0x000fe40000000000 */
[----:B------:R-:W-:Y:S01]  /*01f0*/  IMAD.MOV R8, RZ, RZ, -R6 ;  /* 0x000000ffff087224 */ /* 0x000fe200078e0a06 */
[----:B------:R-:W-:-:S02]  /*0200*/  ISETP.GE.U32.AND P0, PT, R2, 0x7, PT ;  /* 0x000000070200780c */ /* 0x000fc40003f06070 */
[----:B------:R-:W-:Y:S01]  /*0210*/  ISETP.GE.U32.AND P1, PT, R3, 0x3, PT ;  /* 0x000000030300780c */ /* 0x000fe20003f26070 */
[----:B-1----:R-:W-:-:S04]  /*0220*/  UIADD3 UR5, UP0, UPT, UR6, 0x10, URZ ;  /* 0x0000001006057890 */ /* 0x002fc8000ff1e0ff */
[----:B------:R-:W-:-:S12]  /*0230*/  UIADD3.X UR6, UPT, UPT, URZ, UR7, URZ, UP0, !UPT ;  /* 0x00000007ff067290 */ /* 0x000fd800087fe4ff */
.L_x_6:
[----:B------:R-:W1:Y:S01]  /*0240*/  LDCU UR7, c[0x0][0x3a0] ;  /* 0x00007400ff0777ac */ /* 0x000e620008000800 */
[----:B------:R-:W-:Y:S01]  /*0250*/  IADD3 R9, PT, PT, R4, UR4, RZ ;  /* 0x0000000404097c10 */ /* 0x000fe2000fffe0ff */
[----:B------:R-:W-:Y:S01]  /*0260*/  IMAD.MOV.U32 R12, RZ, RZ, RZ ;  /* 0x000000ffff0c7224 */ /* 0x000fe200078e00ff */
[----:B------:R-:W2:Y:S01]  /*0270*/  LDCU UR10, c[0x0][0x39c] ;  /* 0x00007380ff0a77ac */ /* 0x000ea20008000800 */
[----:B------:R-:W-:Y:S02]  /*0280*/  UIADD3 UR4, UPT, UPT, UR4, 0x1, URZ ;  /* 0x0000000104047890 */ /* 0x000fe4000fffe0ff */
[----:B-1----:R-:W-:Y:S02]  /*0290*/  UISETP.GE.U32.AND UP0, UPT, UR7, 0x10, UPT ;  /* 0x000000100700788c */ /* 0x002fe4000bf06070 */
[----:B------:R-:W-:Y:S01]  /*02a0*/  UISETP.NE.AND UP1, UPT, UR4, UR7, UPT ;  /* 0x000000070400728c */ /* 0x000fe2000bf25270 */
[----:B--2---:R-:W-:-:S06]  /*02b0*/  IMAD R9, R9, UR10, R0 ;  /* 0x0000000a09097c24 */ /* 0x004fcc000f8e0200 */
[----:B------:R-:W-:Y:S05]  /*02c0*/  BRA.U !UP0, `(.L_x_1) ;  /* 0x00000005086c7547 */ /* 0x000fea000b800000 */
[----:B0-----:R-:W-:Y:S02]  /*02d0*/  IMAD.MOV.U32 R11, RZ, RZ, R9 ;  /* 0x000000ffff0b7224 */ /* 0x001fe400078e0009 */
[----:B------:R-:W-:-:S07]  /*02e0*/  IMAD.MOV.U32 R12, RZ, RZ, R8 ;  /* 0x000000ffff0c7224 */ /* 0x000fce00078e0008 */
.L_x_2:
[----:B------:R-:W-:Y:S01]  /*02f0*/  MOV R2, UR5 ;  /* 0x0000000500027c02 */ /* 0x000fe20008000f00 */
[----:B------:R-:W-:-:S04]  /*0300*/  IMAD.U32 R3, RZ, RZ, UR6 ;  /* 0x00000006ff037e24 */ /* 0x000fc8000f8e00ff */
[----:B------:R-:W-:-:S05]  /*0310*/  IMAD.WIDE R2, R11, 0x2, R2 ;  /* 0x000000020b027825 */ /* 0x000fca00078e0202 */
[----:B------:R-:W2:Y:S04]  /*0320*/  LDG.E.U16 R26, desc[UR8][R2.64+-0x10] ;  /* 0xfffff008021a7981 */ /* 0x000ea8000c1e1500 */
[----:B------:R-:W3:Y:S04]  /*0330*/  LDG.E.U16 R23, desc[UR8][R2.64+-0xe] ;  /* 0xfffff20802177981 */ /* 0x000ee8000c1e1500 */
[----:B------:R-:W4:Y:S04]  /*0340*/  LDG.E.U16 R22, desc[UR8][R2.64+-0xc] ;  /* 0xfffff40802167981 */ /* 0x000f28000c1e1500 */
[----:B------:R-:W4:Y:S04]  /*0350*/  LDG.E.U16 R13, desc[UR8][R2.64+-0xa] ;  /* 0xfffff608020d7981 */ /* 0x000f28000c1e1500 */
[----:B------:R-:W4:Y:S04]  /*0360*/  LDG.E.U16 R21, desc[UR8][R2.64+-0x8] ;  /* 0xfffff80802157981 */ /* 0x000f28000c1e1500 */
[----:B------:R-:W4:Y:S04]  /*0370*/  LDG.E.U16 R20, desc[UR8][R2.64+-0x6] ;  /* 0xfffffa0802147981 */ /* 0x000f28000c1e1500 */
[----:B------:R-:W4:Y:S04]  /*0380*/  LDG.E.U16 R19, desc[UR8][R2.64+-0x4] ;  /* 0xfffffc0802137981 */ /* 0x000f28000c1e1500 */
[----:B------:R-:W4:Y:S04]  /*0390*/  LDG.E.U16 R18, desc[UR8][R2.64+-0x2] ;  /* 0xfffffe0802127981 */ /* 0x000f28000c1e1500 */
[----:B------:R-:W4:Y:S04]  /*03a0*/  LDG.E.U16 R17, desc[UR8][R2.64] ;  /* 0x0000000802117981 */ /* 0x000f28000c1e1500 */
[----:B------:R-:W4:Y:S04]  /*03b0*/  LDG.E.U16 R16, desc[UR8][R2.64+0x2] ;  /* 0x0000020802107981 */ /* 0x000f28000c1e1500 */
[----:B------:R-:W4:Y:S01]  /*03c0*/  LDG.E.U16 R15, desc[UR8][R2.64+0x4] ;  /* 0x00000408020f7981 */ /* 0x000f22000c1e1500 */
[----:B-----5:R-:W-:-:S03]  /*03d0*/  HADD2.F32 R10, -RZ, R10.H0_H0 ;  /* 0x2000000aff0a7230 */ /* 0x020fc60000004100 */
[----:B------:R-:W4:Y:S01]  /*03e0*/  LDG.E.U16 R14, desc[UR8][R2.64+0x6] ;  /* 0x00000608020e7981 */ /* 0x000f22000c1e1500 */
[----:B--2---:R-:W-:-:S05]  /*03f0*/  HADD2.F32 R27, -RZ, R26.H0_H0 ;  /* 0x2000001aff1b7230 */ /* 0x004fca0000004100 */
[----:B------:R-:W-:-:S04]  /*0400*/  FMNMX R10, R10, R27, !PT ;  /* 0x0000001b0a0a7209 */ /* 0x000fc80007800000 */
[----:B------:R-:W-:Y:S02]  /*0410*/  F2FP.F16.F32.PACK_AB R26, RZ, R10 ;  /* 0x0000000aff1a723e */ /* 0x000fe400000000ff */
[----:B------:R-:W2:Y:S01]  /*0420*/  LDG.E.U16 R10, desc[UR8][R2.64+0x8] ;  /* 0x00000808020a7981 */ /* 0x000ea2000c1e1500 */
[----:B---3--:R-:W-:Y:S02]  /*0430*/  HADD2.F32 R23, -RZ, R23.H0_H0 ;  /* 0x20000017ff177230 */ /* 0x008fe40000004100 */
[----:B------:R-:W-:-:S05]  /*0440*/  HADD2.F32 R26, -RZ, R26.H0_H0 ;  /* 0x2000001aff1a7230 */ /* 0x000fca0000004100 */
[----:B------:R-:W-:-:S04]  /*0450*/  FMNMX R23, R26, R23, !PT ;  /* 0x000000171a177209 */ /* 0x000fc80007800000 */
[----:B------:R-:W-:Y:S02]  /*0460*/  F2FP.F16.F32.PACK_AB R26, RZ, R23 ;  /* 0x00000017ff1a723e */ /* 0x000fe400000000ff */
[----:B------:R-:W3:Y:S01]  /*0470*/  LDG.E.U16 R23, desc[UR8][R2.64+0xa] ;  /* 0x00000a0802177981 */ /* 0x000ee2000c1e1500 */
[----:B----4-:R-:W-:Y:S02]  /*0480*/  HADD2.F32 R27, -RZ, R22.H0_H0 ;  /* 0x20000016ff1b7230 */ /* 0x010fe40000004100 */
[----:B------:R-:W-:Y:S01]  /*0490*/  HADD2.F32 R26, -RZ, R26.H0_H0 ;  /* 0x2000001aff1a7230 */ /* 0x000fe20000004100 */
[----:B------:R-:W4:Y:S04]  /*04a0*/  LDG.E.U16 R22, desc[UR8][R2.64+0xc] ;  /* 0x00000c0802167981 */ /* 0x000f28000c1e1500 */
[----:B------:R-:W-:-:S02]  /*04b0*/  FMNMX R27, R26, R27, !PT ;  /* 0x0000001b1a1b7209 */ /* 0x000fc40007800000 */
[----:B------:R2:W4:Y:S02]  /*04c0*/  LDG.E.U16 R26, desc[UR8][R2.64+0xe] ;  /* 0x00000e08021a7981 */ /* 0x000524000c1e1500 */
[----:B------:R-:W-:Y:S01]  /*04d0*/  F2FP.F16.F32.PACK_AB R27, RZ, R27 ;  /* 0x0000001bff1b723e */ /* 0x000fe200000000ff */
[----:B------:R-:W-:-:S04]  /*04e0*/  HADD2.F32 R28, -RZ, R13.H0_H0 ;  /* 0x2000000dff1c7230 */ /* 0x000fc80000004100 */
[----:B------:R-:W-:-:S05]  /*04f0*/  HADD2.F32 R27, -RZ, R27.H0_H0 ;  /* 0x2000001bff1b7230 */ /* 0x000fca0000004100 */
[----:B------:R-:W-:-:S04]  /*0500*/  FMNMX R27, R27, R28, !PT ;  /* 0x0000001c1b1b7209 */ /* 0x000fc80007800000 */
        /* <DEDUP_REMOVED lines=32> */
[----:B------:R-:W-:-:S05]  /*0710*/  F2FP.F16.F32.PACK_AB R14, RZ, R14 ;  /* 0x0000000eff0e723e */ /* 0x000fca00000000ff */
[----:B------:R-:W-:Y:S02]  /*0720*/  HADD2.F32 R14, -RZ, R14.H0_H0 ;  /* 0x2000000eff0e7230 */ /* 0x000fe40000004100 */
[----:B------:R-:W-:-:S05]  /*0730*/  VIADD R12, R12, 0x10 ;  /* 0x000000100c0c7836 */ /* 0x000fca0000000000 */
[----:B------:R-:W-:Y:S02]  /*0740*/  ISETP.NE.AND P2, PT, R12, RZ, PT ;  /* 0x000000ff0c00720c */ /* 0x000fe40003f45270 */
[----:B------:R-:W-:Y:S01]  /*0750*/  IADD3 R11, PT, PT, R11, 0x10, RZ ;  /* 0x000000100b0b7810 */ /* 0x000fe20007ffe0ff */
[----:B--2---:R-:W-:-:S05]  /*0760*/  HADD2.F32 R3, -RZ, R10.H0_H0 ;  /* 0x2000000aff037230 */ /* 0x004fca0000004100 */
[----:B------:R-:W-:-:S04]  /*0770*/  FMNMX R3, R14, R3, !PT ;  /* 0x000000030e037209 */ /* 0x000fc80007800000 */
[----:B------:R-:W-:-:S05]  /*0780*/  F2FP.F16.F32.PACK_AB R3, RZ, R3 ;  /* 0x00000003ff03723e */ /* 0x000fca00000000ff */
[----:B------:R-:W-:Y:S02]  /*0790*/  HADD2.F32 R3, -RZ, R3.H0_H0 ;  /* 0x20000003ff037230 */ /* 0x000fe40000004100 */
[----:B---3--:R-:W-:-:S05]  /*07a0*/  HADD2.F32 R2, -RZ, R23.H0_H0 ;  /* 0x20000017ff027230 */ /* 0x008fca0000004100 */
[----:B------:R-:W-:-:S04]  /*07b0*/  FMNMX R2, R3, R2, !PT ;  /* 0x0000000203027209 */ /* 0x000fc80007800000 */
[----:B------:R-:W-:Y:S01]  /*07c0*/  F2FP.F16.F32.PACK_AB R2, RZ, R2 ;  /* 0x00000002ff02723e */ /* 0x000fe200000000ff */
[----:B----4-:R-:W-:-:S04]  /*07d0*/  HADD2.F32 R3, -RZ, R22.H0_H0 ;  /* 0x20000016ff037230 */ /* 0x010fc80000004100 */
[----:B------:R-:W-:-:S05]  /*07e0*/  HADD2.F32 R2, -RZ, R2.H0_H0 ;  /* 0x20000002ff027230 */ /* 0x000fca0000004100 */
[----:B------:R-:W-:-:S04]  /*07f0*/  FMNMX R2, R2, R3, !PT ;  /* 0x0000000302027209 */ /* 0x000fc80007800000 */
[----:B------:R-:W-:Y:S01]  /*0800*/  F2FP.F16.F32.PACK_AB R2, RZ, R2 ;  /* 0x00000002ff02723e */ /* 0x000fe200000000ff */
[----:B------:R-:W-:-:S04]  /*0810*/  HADD2.F32 R3, -RZ, R26.H0_H0 ;  /* 0x2000001aff037230 */ /* 0x000fc80000004100 */
[----:B------:R-:W-:-:S05]  /*0820*/  HADD2.F32 R2, -RZ, R2.H0_H0 ;  /* 0x20000002ff027230 */ /* 0x000fca0000004100 */
[----:B------:R-:W-:-:S04]  /*0830*/  FMNMX R2, R2, R3, !PT ;  /* 0x0000000302027209 */ /* 0x000fc80007800000 */
[----:B------:R-:W-:-:S04]  /*0840*/  F2FP.F16.F32.PACK_AB R2, RZ, R2 ;  /* 0x00000002ff02723e */ /* 0x000fc800000000ff */
[----:B------:R-:W-:Y:S01]  /*0850*/  PRMT R10, R2, 0x7610, R10 ;  /* 0x00007610020a7816 */ /* 0x000fe2000000000a */
[----:B------:R-:W-:Y:S06]  /*0860*/  @P2 BRA `(.L_x_2) ;  /* 0xfffffff800a02947 */ /* 0x000fec000383ffff */
[----:B------:R-:W-:-:S07]  /*0870*/  IMAD.MOV.U32 R12, RZ, RZ, R6 ;  /* 0x000000ffff0c7224 */ /* 0x000fce00078e0006 */
.L_x_1:
[----:B------:R-:W-:-:S13]  /*0880*/  ISETP.NE.AND P2, PT, R24, RZ, PT ;  /* 0x000000ff1800720c */ /* 0x000fda0003f45270 */
[----:B------:R-:W-:Y:S05]  /*0890*/  @!P2 BRA `(.L_x_3) ;  /* 0x00000004008ca947 */ /* 0x000fea0003800000 */
[----:B------:R-:W-:Y:S01]  /*08a0*/  ISETP.NE.AND P2, PT, R25, RZ, PT ;  /* 0x000000ff1900720c */ /* 0x000fe20003f45270 */
[----:B------:R-:W-:-:S12]  /*08b0*/  @!P0 BRA `(.L_x_4) ;  /* 0x0000000000b48947 */ /* 0x000fd80003800000 */
[----:B------:R-:W1:Y:S01]  /*08c0*/  LDC.64 R2, c[0x0][0x380] ;  /* 0x0000e000ff027b82 */ /* 0x000e620000000a00 */
[----:B0-----:R-:W-:-:S04]  /*08d0*/  IMAD.IADD R11, R9, 0x1, R12 ;  /* 0x00000001090b7824 */ /* 0x001fc800078e020c */
[----:B-1----:R-:W-:-:S05]  /*08e0*/  IMAD.WIDE R2, R11, 0x2, R2 ;  /* 0x000000020b027825 */ /* 0x002fca00078e0202 */
[----:B------:R-:W2:Y:S04]  /*08f0*/  LDG.E.U16 R18, desc[UR8][R2.64] ;  /* 0x0000000802127981 */ /* 0x000ea8000c1e1500 */
[----:B------:R-:W3:Y:S04]  /*0900*/  LDG.E.U16 R20, desc[UR8][R2.64+0x2] ;  /* 0x0000020802147981 */ /* 0x000ee8000c1e1500 */
[----:B------:R-:W4:Y:S04]  /*0910*/  LDG.E.U16 R16, desc[UR8][R2.64+0x4] ;  /* 0x0000040802107981 */ /* 0x000f28000c1e1500 */
[----:B------:R-:W4:Y:S04]  /*0920*/  LDG.E.U16 R15, desc[UR8][R2.64+0x6] ;  /* 0x00000608020f7981 */ /* 0x000f28000c1e1500 */
[----:B------:R-:W4:Y:S04]  /*0930*/  LDG.E.U16 R14, desc[UR8][R2.64+0x8] ;  /* 0x00000808020e7981 */ /* 0x000f28000c1e1500 */
[----:B------:R-:W4:Y:S04]  /*0940*/  LDG.E.U16 R13, desc[UR8][R2.64+0xa] ;  /* 0x00000a08020d7981 */ /* 0x000f28000c1e1500 */
[----:B------:R-:W4:Y:S04]  /*0950*/  LDG.E.U16 R11, desc[UR8][R2.64+0xc] ;  /* 0x00000c08020b7981 */ /* 0x000f28000c1e1500 */
[----:B------:R0:W4:Y:S01]  /*0960*/  LDG.E.U16 R17, desc[UR8][R2.64+0xe] ;  /* 0x00000e0802117981 */ /* 0x000122000c1e1500 */
[----:B-----5:R-:W-:Y:S01]  /*0970*/  HADD2.F32 R10, -RZ, R10.H0_H0 ;  /* 0x2000000aff0a7230 */ /* 0x020fe20000004100 */
[----:B------:R-:W-:Y:S01]  /*0980*/  IADD3 R12, PT, PT, R12, 0x8, RZ ;  /* 0x000000080c0c7810 */ /* 0x000fe20007ffe0ff */
[----:B--2---:R-:W-:-:S05]  /*0990*/  HADD2.F32 R19, -RZ, R18.H0_H0 ;  /* 0x20000012ff137230 */ /* 0x004fca0000004100 */
[----:B------:R-:W-:Y:S01]  /*09a0*/  FMNMX R10, R10, R19, !PT ;  /* 0x000000130a0a7209 */ /* 0x000fe20007800000 */
[----:B---3--:R-:W-:-:S03]  /*09b0*/  HADD2.F32 R19, -RZ, R20.H0_H0 ;  /* 0x20000014ff137230 */ /* 0x008fc60000004100 */
[----:B------:R-:W-:Y:S01]  /*09c0*/  F2FP.F16.F32.PACK_AB R10, RZ, R10 ;  /* 0x0000000aff0a723e */ /* 0x000fe200000000ff */
[----:B----4-:R-:W-:-:S04]  /*09d0*/  HADD2.F32 R15, -RZ, R15.H0_H0 ;  /* 0x2000000fff0f7230 */ /* 0x010fc80000004100 */
[----:B------:R-:W-:Y:S02]  /*09e0*/  HADD2.F32 R10, -RZ, R10.H0_H0 ;  /* 0x2000000aff0a7230 */ /* 0x000fe40000004100 */
[----:B0-----:R-:W-:-:S03]  /*09f0*/  HADD2.F32 R3, -RZ, R14.H0_H0 ;  /* 0x2000000eff037230 */ /* 0x001fc60000004100 */
[----:B------:R-:W-:Y:S01]  /*0a00*/  FMNMX R10, R10, R19, !PT ;  /* 0x000000130a0a7209 */ /* 0x000fe20007800000 */
[----:B------:R-:W-:Y:S02]  /*0a10*/  HADD2.F32 R19, -RZ, R16.H0_H0 ;  /* 0x20000010ff137230 */ /* 0x000fe40000004100 */
[----:B------:R-:W-:Y:S01]  /*0a20*/  HADD2.F32 R2, -RZ, R13.H0_H0 ;  /* 0x2000000dff027230 */ /* 0x000fe20000004100 */
[----:B------:R-:W-:Y:S01]  /*0a30*/  F2FP.F16.F32.PACK_AB R10, RZ, R10 ;  /* 0x0000000aff0a723e */ /* 0x000fe200000000ff */
[----:B------:R-:W-:-:S04]  /*0a40*/  HADD2.F32 R11, -RZ, R11.H0_H0 ;  /* 0x2000000bff0b7230 */ /* 0x000fc80000004100 */
[----:B------:R-:W-:Y:S02]  /*0a50*/  HADD2.F32 R10, -RZ, R10.H0_H0 ;  /* 0x2000000aff0a7230 */ /* 0x000fe40000004100 */
[----:B------:R-:W-:-:S03]  /*0a60*/  HADD2.F32 R17, -RZ, R17.H0_H0 ;  /* 0x20000011ff117230 */ /* 0x000fc60000004100 */
[----:B------:R-:W-:-:S04]  /*0a70*/  FMNMX R10, R10, R19, !PT ;  /* 0x000000130a0a7209 */ /* 0x000fc80007800000 */
[----:B------:R-:W-:-:S05]  /*0a80*/  F2FP.F16.F32.PACK_AB R10, RZ, R10 ;  /* 0x0000000aff0a723e */ /* 0x000fca00000000ff */
[----:B------:R-:W-:-:S05]  /*0a90*/  HADD2.F32 R10, -RZ, R10.H0_H0 ;  /* 0x2000000aff0a7230 */ /* 0x000fca0000004100 */
        /* <DEDUP_REMOVED lines=13> */
[----:B------:R-:W-:-:S04]  /*0b70*/  F2FP.F16.F32.PACK_AB R2, RZ, R2 ;  /* 0x00000002ff02723e */ /* 0x000fc800000000ff */
[----:B------:R-:W-:-:S07]  /*0b80*/  PRMT R10, R2, 0x7610, R10 ;  /* 0x00007610020a7816 */ /* 0x000fce000000000a */
.L_x_4:
        /* <DEDUP_REMOVED lines=9> */
[----:B------:R-:W4:Y:S01]  /*0c20*/  LDG.E.U16 R15, desc[UR8][R2.64+0x6] ;  /* 0x00000608020f7981 */ /* 0x000f22000c1e1500 */
[----:B-----5:R-:W-:-:S02]  /*0c30*/  HADD2.F32 R10, -RZ, R10.H0_H0 ;  /* 0x2000000aff0a7230 */ /* 0x020fc40000004100 */
[----:B------:R-:W-:Y:S02]  /*0c40*/  VIADD R12, R12, 0x4 ;  /* 0x000000040c0c7836 */ /* 0x000fe40000000000 */
[----:B--2---:R-:W-:Y:S02]  /*0c50*/  HADD2.F32 R11, -RZ, R11.H0_H0 ;  /* 0x2000000bff0b7230 */ /* 0x004fe40000004100 */
[----:B---3--:R-:W-:-:S03]  /*0c60*/  HADD2.F32 R13, -RZ, R13.H0_H0 ;  /* 0x2000000dff0d7230 */ /* 0x008fc60000004100 */
[----:B------:R-:W-:Y:S01]  /*0c70*/  FMNMX R10, R10, R11, !PT ;  /* 0x0000000b0a0a7209 */ /* 0x000fe20007800000 */
[----:B----4-:R-:W-:-:S03]  /*0c80*/  HADD2.F32 R11, -RZ, R14.H0_H0 ;  /* 0x2000000eff0b7230 */ /* 0x010fc60000004100 */
[----:B------:R-:W-:Y:S01]  /*0c90*/  F2FP.F16.F32.PACK_AB R10, RZ, R10 ;  /* 0x0000000aff0a723e */ /* 0x000fe200000000ff */
[----:B------:R-:W-:-:S04]  /*0ca0*/  HADD2.F32 R15, -RZ, R15.H0_H0 ;  /* 0x2000000fff0f7230 */ /* 0x000fc80000004100 */
        /* <DEDUP_REMOVED lines=8> */
[----:B------:R-:W-:-:S07]  /*0d30*/  F2FP.F16.F32.PACK_AB R10, RZ, R10 ;  /* 0x0000000aff0a723e */ /* 0x000fce00000000ff */
.L_x_5:
[----:B------:R-:W-:Y:S05]  /*0d40*/  @!P2 BRA `(.L_x_3) ;  /* 0x000000000060a947 */ /* 0x000fea0003800000 */
[----:B------:R-:W1:Y:S01]  /*0d50*/  LDC.64 R2, c[0x0][0x380] ;  /* 0x0000e000ff027b82 */ /* 0x000e620000000a00 */
[----:B------:R-:W-:-:S05]  /*0d60*/  IADD3 R9, PT, PT, R9, R12, RZ ;  /* 0x0000000c09097210 */ /* 0x000fca0007ffe0ff */
[----:B-1----:R-:W-:-:S05]  /*0d70*/  IMAD.WIDE R2, R9, 0x2, R2 ;  /* 0x0000000209027825 */ /* 0x002fca00078e0202 */
[----:B------:R-:W2:Y:S01]  /*0d80*/  LDG.E.U16 R9, desc[UR8][R2.64] ;  /* 0x0000000802097981 */ /* 0x000ea2000c1e1500 */
[----:B------:R-:W-:Y:S01]  /*0d90*/  ISETP.NE.AND P2, PT, R7, 0x1, PT ;  /* 0x000000010700780c */ /* 0x000fe20003f45270 */
[----:B-----5:R-:W-:Y:S02]  /*0da0*/  HADD2.F32 R10, -RZ, R10.H0_H0 ;  /* 0x2000000aff0a7230 */ /* 0x020fe40000004100 */
[----:B--2---:R-:W-:-:S05]  /*0db0*/  HADD2.F32 R9, -RZ, R9.H0_H0 ;  /* 0x20000009ff097230 */ /* 0x004fca0000004100 */
[----:B------:R-:W-:-:S04]  /*0dc0*/  FMNMX R9, R10, R9, !PT ;  /* 0x000000090a097209 */ /* 0x000fc80007800000 */
[----:B------:R-:W-:-:S04]  /*0dd0*/  F2FP.F16.F32.PACK_AB R9, RZ, R9 ;  /* 0x00000009ff09723e */ /* 0x000fc800000000ff */
[----:B------:R-:W-:Y:S01]  /*0de0*/  PRMT R10, R9, 0x7610, R10 ;  /* 0x00007610090a7816 */ /* 0x000fe2000000000a */
[----:B------:R-:W-:Y:S06]  /*0df0*/  @!P2 BRA `(.L_x_3) ;  /* 0x000000000034a947 */ /* 0x000fec0003800000 */
[----:B------:R-:W2:Y:S01]  /*0e00*/  LDG.E.U16 R9, desc[UR8][R2.64+0x2] ;  /* 0x0000020802097981 */ /* 0x000ea2000c1e1500 */
[----:B------:R-:W-:-:S13]  /*0e10*/  ISETP.NE.AND P2, PT, R7, 0x2, PT ;  /* 0x000000020700780c */ /* 0x000fda0003f45270 */
[----:B0-----:R-:W3:Y:S01]  /*0e20*/  @P2 LDG.E.U16 R11, desc[UR8][R2.64+0x4] ;  /* 0x00000408020b2981 */ /* 0x001ee2000c1e1500 */
[----:B------:R-:W-:Y:S02]  /*0e30*/  HADD2.F32 R10, -RZ, R10.H0_H0 ;  /* 0x2000000aff0a7230 */ /* 0x000fe40000004100 */
[----:B--2---:R-:W-:-:S05]  /*0e40*/  HADD2.F32 R9, -RZ, R9.H0_H0 ;  /* 0x20000009ff097230 */ /* 0x004fca0000004100 */
[----:B------:R-:W-:-:S04]  /*0e50*/  FMNMX R9, R10, R9, !PT ;  /* 0x000000090a097209 */ /* 0x000fc80007800000 */
[----:B------:R-:W-:-:S04]  /*0e60*/  F2FP.F16.F32.PACK_AB R9, RZ, R9 ;  /* 0x00000009ff09723e */ /* 0x000fc800000000ff */
[----:B------:R-:W-:Y:S01]  /*0e70*/  PRMT R10, R9, 0x7610, R10 ;  /* 0x00007610090a7816 */ /* 0x000fe2000000000a */
[----:B---3--:R-:W-:-:S04]  /*0e80*/  @P2 HADD2.F32 R11, -RZ, R11.H0_H0 ;  /* 0x2000000bff0b2230 */ /* 0x008fc80000004100 */
[----:B------:R-:W-:-:S05]  /*0e90*/  @P2 HADD2.F32 R12, -RZ, R10.H0_H0 ;  /* 0x2000000aff0c2230 */ /* 0x000fca0000004100 */
[----:B------:R-:W-:-:S04]  /*0ea0*/  @P2 FMNMX R11, R12, R11, !PT ;  /* 0x0000000b0c0b2209 */ /* 0x000fc80007800000 */
[----:B------:R-:W-:-:S04]  /*0eb0*/  @P2 F2FP.F16.F32.PACK_AB R11, RZ, R11 ;  /* 0x0000000bff0b223e */ /* 0x000fc800000000ff */
[----:B------:R-:W-:-:S07]  /*0ec0*/  @P2 PRMT R10, R11, 0x7610, R10 ;  /* 0x000076100b0a2816 */ /* 0x000fce000000000a */
.L_x_3:
[----:B------:R-:W-:Y:S05]  /*0ed0*/  BRA.U UP1, `(.L_x_6) ;  /* 0xfffffff101d87547 */ /* 0x000fea000b83ffff */
.L_x_0:
[----:B------:R-:W1:Y:S01]  /*0ee0*/  LDC.64 R2, c[0x0][0x388] ;  /* 0x0000e200ff027b82 */ /* 0x000e620000000a00 */
[----:B------:R-:W-:-:S04]  /*0ef0*/  IMAD R5, R4, R5, R4 ;  /* 0x0000000504057224 */ /* 0x000fc800078e0204 */
[----:B------:R-:W-:-:S04]  /*0f00*/  IMAD.IADD R5, R0, 0x1, R5 ;  /* 0x0000000100057824 */ /* 0x000fc800078e0205 */
[----:B-1----:R-:W-:-:S05]  /*0f10*/  IMAD.WIDE R2, R5, 0x2, R2 ;  /* 0x0000000205027825 */ /* 0x002fca00078e0202 */
[----:B-----5:R-:W-:Y:S01]  /*0f20*/  STG.E.U16 desc[UR8][R2.64], R10 ;  /* 0x0000000a02007986 */ /* 0x020fe2000c101508 */
[----:B------:R-:W-:Y:S05]  /*0f30*/  EXIT ;  /* 0x000000000000794d */ /* 0x000fea0003800000 */
.L_x_7:
[----:B------:R-:W-:-:S00]  /*0f40*/  BRA `(.L_x_7) ;  /* 0xfffffffc00fc7947 */ /* 0x000fc0000383ffff */
[----:B------:R-:W-:-:S00]  /*0f50*/  NOP ;  /* 0x0000000000007918 */ /* 0x000fc00000000000 */
        /* <DEDUP_REMOVED lines=10> */
.L_x_8:


//--------------------- .nv.shared.reserved.0     --------------------------
	.section	.nv.shared.reserved.0,"aw",@nobits
	.weak		__nv_reservedSMEM_offset_0_alias
	.size		__nv_reservedSMEM_offset_0_alias, 0, 64
	.other		__nv_reservedSMEM_offset_0_alias,@"STO_CUDA_RESERVED_SHARED STV_DEFAULT"
__nv_reservedSMEM_offset_0_alias:
	.zero		0
	.zero		64


//--------------------- .nv.constant0._Z22max_pool2d_kernel_fp16PK6__halfPS_iiiii --------------------------
	.section	.nv.constant0._Z22max_pool2d_kernel_fp16PK6__halfPS_iiiii,"a",@progbits
	.sectionflags	@""
	.align	4
.nv.constant0._Z22max_pool2d_kernel_fp16PK6__halfPS_iiiii:
	.zero		932


//--------------------- SYMBOLS --------------------------

	.type		.nv.reservedSmem.offset0,@object
	.size		.nv.reservedSmem.offset0,0x4
